//
// Generated by NVIDIA NVVM Compiler
//
// Compiler Build ID: CL-36424714
// Cuda compilation tools, release 13.0, V13.0.88
// Based on NVVM 20.0.0
//

.version 9.0
.target sm_100
.address_size 64

	// .globl	_Z12fused_swigluPfS_S_iiii
.extern .shared .align 16 .b8 smem[];

.visible .entry _Z12fused_swigluPfS_S_iiii(
	.param .u64 .ptr .align 1 _Z12fused_swigluPfS_S_iiii_param_0,
	.param .u64 .ptr .align 1 _Z12fused_swigluPfS_S_iiii_param_1,
	.param .u64 .ptr .align 1 _Z12fused_swigluPfS_S_iiii_param_2,
	.param .u32 _Z12fused_swigluPfS_S_iiii_param_3,
	.param .u32 _Z12fused_swigluPfS_S_iiii_param_4,
	.param .u32 _Z12fused_swigluPfS_S_iiii_param_5,
	.param .u32 _Z12fused_swigluPfS_S_iiii_param_6
)
{
	.reg .pred 	%p<25>;
	.reg .b32 	%r<107>;
	.reg .b32 	%f<93>;
	.reg .b64 	%rd<16>;

	ld.param.u32 	%r34, [_Z12fused_swigluPfS_S_iiii_param_3];
	ld.param.u32 	%r35, [_Z12fused_swigluPfS_S_iiii_param_4];
	ld.param.u32 	%r36, [_Z12fused_swigluPfS_S_iiii_param_5];
	ld.param.u32 	%r37, [_Z12fused_swigluPfS_S_iiii_param_6];
	mov.u32 	%r1, %tid.x;
	mov.u32 	%r38, %ntid.x;
	mov.u32 	%r39, %ctaid.x;
	mad.lo.s32 	%r2, %r38, %r39, %r1;
	mov.u32 	%r3, %tid.y;
	mov.u32 	%r40, %ntid.y;
	mov.u32 	%r41, %ctaid.y;
	mad.lo.s32 	%r4, %r40, %r41, %r3;
	add.s32 	%r42, %r34, %r37;
	add.s32 	%r43, %r42, -1;
	div.s32 	%r5, %r43, %r34;
	setp.lt.s32 	%p2, %r5, 1;
	mov.f32 	%f91, 0f00000000;
	@%p2 bra 	$L__BB0_19;
	ld.param.u64 	%rd13, [_Z12fused_swigluPfS_S_iiii_param_0];
	mul.lo.s32 	%r45, %r34, %r34;
	shl.b32 	%r46, %r45, 2;
	mov.u32 	%r47, smem;
	add.s32 	%r6, %r47, %r46;
	setp.lt.s32 	%p3, %r4, %r35;
	mul.lo.s32 	%r7, %r34, %r3;
	mul.lo.s32 	%r8, %r37, %r4;
	setp.lt.s32 	%p4, %r2, %r36;
	setp.gt.s32 	%p5, %r34, 0;
	and.pred  	%p6, %p4, %p3;
	and.pred  	%p1, %p6, %p5;
	and.b32  	%r9, %r34, 7;
	and.b32  	%r10, %r34, 3;
	and.b32  	%r11, %r34, 2147483640;
	and.b32  	%r12, %r34, 1;
	neg.s32 	%r13, %r11;
	shl.b32 	%r48, %r1, 2;
	add.s32 	%r49, %r46, %r48;
	add.s32 	%r14, %r47, %r49;
	shl.b32 	%r15, %r34, 5;
	shl.b32 	%r16, %r34, 2;
	cvta.to.global.u64 	%rd1, %rd13;
	mov.f32 	%f91, 0f00000000;
	mov.b32 	%r100, 0;
	not.pred 	%p13, %p1;
$L__BB0_2:
	setp.ge.s32 	%p7, %r4, %r35;
	mul.lo.s32 	%r18, %r100, %r34;
	add.s32 	%r19, %r18, %r1;
	setp.ge.s32 	%p8, %r19, %r37;
	mov.f32 	%f82, 0f00000000;
	or.pred  	%p9, %p7, %p8;
	@%p9 bra 	$L__BB0_4;
	add.s32 	%r51, %r19, %r8;
	mul.wide.s32 	%rd5, %r51, 4;
	add.s64 	%rd6, %rd1, %rd5;
	ld.global.f32 	%f82, [%rd6];
$L__BB0_4:
	setp.ge.s32 	%p10, %r2, %r36;
	add.s32 	%r52, %r7, %r1;
	shl.b32 	%r53, %r52, 2;
	add.s32 	%r55, %r47, %r53;
	st.shared.f32 	[%r55], %f82;
	bar.sync 	0;
	add.s32 	%r20, %r18, %r3;
	setp.ge.s32 	%p11, %r20, %r37;
	mov.f32 	%f83, 0f00000000;
	or.pred  	%p12, %p10, %p11;
	@%p12 bra 	$L__BB0_6;
	ld.param.u64 	%rd14, [_Z12fused_swigluPfS_S_iiii_param_1];
	mad.lo.s32 	%r56, %r20, %r36, %r2;
	cvta.to.global.u64 	%rd7, %rd14;
	mul.wide.s32 	%rd8, %r56, 4;
	add.s64 	%rd9, %rd7, %rd8;
	ld.global.f32 	%f83, [%rd9];
$L__BB0_6:
	add.s32 	%r59, %r6, %r53;
	st.shared.f32 	[%r59], %f83;
	bar.sync 	0;
	@%p13 bra 	$L__BB0_18;
	setp.lt.u32 	%p14, %r34, 8;
	mov.b32 	%r105, 0;
	@%p14 bra 	$L__BB0_10;
	shl.b32 	%r61, %r7, 2;
	add.s32 	%r63, %r61, %r47;
	add.s32 	%r101, %r63, 16;
	mov.u32 	%r102, %r14;
	mov.u32 	%r103, %r13;
$L__BB0_9:
	.pragma "nounroll";
	ld.shared.f32 	%f24, [%r101+-16];
	ld.shared.f32 	%f25, [%r102];
	fma.rn.f32 	%f26, %f24, %f25, %f91;
	ld.shared.f32 	%f27, [%r101+-12];
	add.s32 	%r64, %r102, %r16;
	ld.shared.f32 	%f28, [%r64];
	fma.rn.f32 	%f29, %f27, %f28, %f26;
	ld.shared.f32 	%f30, [%r101+-8];
	add.s32 	%r65, %r64, %r16;
	ld.shared.f32 	%f31, [%r65];
	fma.rn.f32 	%f32, %f30, %f31, %f29;
	ld.shared.f32 	%f33, [%r101+-4];
	add.s32 	%r66, %r65, %r16;
	ld.shared.f32 	%f34, [%r66];
	fma.rn.f32 	%f35, %f33, %f34, %f32;
	ld.shared.f32 	%f36, [%r101];
	add.s32 	%r67, %r66, %r16;
	ld.shared.f32 	%f37, [%r67];
	fma.rn.f32 	%f38, %f36, %f37, %f35;
	ld.shared.f32 	%f39, [%r101+4];
	add.s32 	%r68, %r67, %r16;
	ld.shared.f32 	%f40, [%r68];
	fma.rn.f32 	%f41, %f39, %f40, %f38;
	ld.shared.f32 	%f42, [%r101+8];
	add.s32 	%r69, %r68, %r16;
	ld.shared.f32 	%f43, [%r69];
	fma.rn.f32 	%f44, %f42, %f43, %f41;
	ld.shared.f32 	%f45, [%r101+12];
	add.s32 	%r70, %r69, %r16;
	ld.shared.f32 	%f46, [%r70];
	fma.rn.f32 	%f91, %f45, %f46, %f44;
	add.s32 	%r103, %r103, 8;
	add.s32 	%r102, %r102, %r15;
	add.s32 	%r101, %r101, 32;
	setp.ne.s32 	%p15, %r103, 0;
	mov.u32 	%r105, %r11;
	@%p15 bra 	$L__BB0_9;
$L__BB0_10:
	setp.eq.s32 	%p16, %r9, 0;
	@%p16 bra 	$L__BB0_18;
	add.s32 	%r71, %r9, -1;
	setp.lt.u32 	%p17, %r71, 3;
	@%p17 bra 	$L__BB0_13;
	add.s32 	%r72, %r105, %r7;
	shl.b32 	%r73, %r72, 2;
	add.s32 	%r75, %r47, %r73;
	ld.shared.f32 	%f48, [%r75];
	mad.lo.s32 	%r76, %r105, %r34, %r1;
	shl.b32 	%r77, %r76, 2;
	add.s32 	%r78, %r6, %r77;
	ld.shared.f32 	%f49, [%r78];
	fma.rn.f32 	%f50, %f48, %f49, %f91;
	ld.shared.f32 	%f51, [%r75+4];
	add.s32 	%r79, %r78, %r16;
	ld.shared.f32 	%f52, [%r79];
	fma.rn.f32 	%f53, %f51, %f52, %f50;
	ld.shared.f32 	%f54, [%r75+8];
	add.s32 	%r80, %r79, %r16;
	ld.shared.f32 	%f55, [%r80];
	fma.rn.f32 	%f56, %f54, %f55, %f53;
	ld.shared.f32 	%f57, [%r75+12];
	add.s32 	%r81, %r80, %r16;
	ld.shared.f32 	%f58, [%r81];
	fma.rn.f32 	%f91, %f57, %f58, %f56;
	add.s32 	%r105, %r105, 4;
$L__BB0_13:
	setp.eq.s32 	%p18, %r10, 0;
	@%p18 bra 	$L__BB0_18;
	setp.eq.s32 	%p19, %r10, 1;
	@%p19 bra 	$L__BB0_16;
	add.s32 	%r82, %r105, %r7;
	shl.b32 	%r83, %r82, 2;
	add.s32 	%r85, %r47, %r83;
	ld.shared.f32 	%f60, [%r85];
	mad.lo.s32 	%r86, %r105, %r34, %r1;
	shl.b32 	%r87, %r86, 2;
	add.s32 	%r88, %r6, %r87;
	ld.shared.f32 	%f61, [%r88];
	fma.rn.f32 	%f62, %f60, %f61, %f91;
	ld.shared.f32 	%f63, [%r85+4];
	add.s32 	%r89, %r88, %r16;
	ld.shared.f32 	%f64, [%r89];
	fma.rn.f32 	%f91, %f63, %f64, %f62;
	add.s32 	%r105, %r105, 2;
$L__BB0_16:
	setp.eq.s32 	%p20, %r12, 0;
	@%p20 bra 	$L__BB0_18;
	add.s32 	%r90, %r105, %r7;
	shl.b32 	%r91, %r90, 2;
	add.s32 	%r93, %r47, %r91;
	ld.shared.f32 	%f65, [%r93];
	mad.lo.s32 	%r94, %r105, %r34, %r1;
	shl.b32 	%r95, %r94, 2;
	add.s32 	%r96, %r6, %r95;
	ld.shared.f32 	%f66, [%r96];
	fma.rn.f32 	%f91, %f65, %f66, %f91;
$L__BB0_18:
	bar.sync 	0;
	add.s32 	%r100, %r100, 1;
	setp.ne.s32 	%p21, %r100, %r5;
	@%p21 bra 	$L__BB0_2;
$L__BB0_19:
	setp.ge.s32 	%p22, %r2, %r36;
	setp.ge.s32 	%p23, %r4, %r35;
	or.pred  	%p24, %p22, %p23;
	@%p24 bra 	$L__BB0_21;
	ld.param.u64 	%rd15, [_Z12fused_swigluPfS_S_iiii_param_2];
	fma.rn.f32 	%f67, %f91, 0fBBBB989D, 0f3F000000;
	cvt.sat.f32.f32 	%f68, %f67;
	mov.f32 	%f69, 0f4B400001;
	mov.f32 	%f70, 0f437C0000;
	fma.rm.f32 	%f71, %f68, %f70, %f69;
	add.f32 	%f72, %f71, 0fCB40007F;
	neg.f32 	%f73, %f72;
	fma.rn.f32 	%f74, %f91, 0fBFB8AA3B, %f73;
	fma.rn.f32 	%f75, %f91, 0fB2A57060, %f74;
	mov.b32 	%r97, %f71;
	shl.b32 	%r98, %r97, 23;
	mov.b32 	%f76, %r98;
	ex2.approx.ftz.f32 	%f77, %f75;
	fma.rn.f32 	%f78, %f77, %f76, 0f3F800000;
	div.rn.f32 	%f79, %f91, %f78;
	mul.f32 	%f80, %f91, %f79;
	mad.lo.s32 	%r99, %r36, %r4, %r2;
	cvta.to.global.u64 	%rd10, %rd15;
	mul.wide.s32 	%rd11, %r99, 4;
	add.s64 	%rd12, %rd10, %rd11;
	st.global.f32 	[%rd12], %f80;
$L__BB0_21:
	ret;

}


// ===== COMPILED SASS (sm_100) =====

	.target	sm_100

	.elftype	@"ET_EXEC"


//--------------------- .note.nv.tkinfo           --------------------------
	.section	.note.nv.tkinfo,"",@"SHT_NOTE"
	.sectionflags	@"SHF_NOTE_NV_TKINFO"
	.tkinfo
        /*0018*/ 	.word	0x00000002
        /*0030*/ 	.string	""
        /*0030*/ 	.string	"ptxas"
        /*0030*/ 	.string	"Cuda compilation tools, release 13.0, V13.0.88"
        /*0030*/ 	.string	"Build cuda_13.0.r13.0/compiler.36424714_0"
        /*0030*/ 	.string	"-arch sm_100 -m 64 "



//--------------------- .note.nv.cuinfo           --------------------------
	.section	.note.nv.cuinfo,"",@"SHT_NOTE"
	.sectionflags	@"SHF_NOTE_NV_CUINFO"
        /*0018*/ 	.short	0x0002
        /*001a*/ 	.short	0x0064
        /*001c*/ 	.short	0x0082
	.zero		2


//--------------------- .nv.info                  --------------------------
	.section	.nv.info,"",@"SHT_CUDA_INFO"
	.align	4


	//----- nvinfo : EIATTR_REGCOUNT
	.align		4
        /*0000*/ 	.byte	0x04, 0x2f
        /*0002*/ 	.short	(.L_1 - .L_0)
	.align		4
.L_0:
        /*0004*/ 	.word	index@(_Z12fused_swigluPfS_S_iiii)
        /*0008*/ 	.word	0x00000020


	//----- nvinfo : EIATTR_FRAME_SIZE
	.align		4
.L_1:
        /*000c*/ 	.byte	0x04, 0x11
        /*000e*/ 	.short	(.L_3 - .L_2)
	.align		4
.L_2:
        /*0010*/ 	.word	index@($__internal_0_$__cuda_sm3x_div_rn_noftz_f32_slowpath)
        /*0014*/ 	.word	0x00000000


	//----- nvinfo : EIATTR_FRAME_SIZE
	.align		4
.L_3:
        /*0018*/ 	.byte	0x04, 0x11
        /*001a*/ 	.short	(.L_5 - .L_4)
	.align		4
.L_4:
        /*001c*/ 	.word	index@(_Z12fused_swigluPfS_S_iiii)
        /*0020*/ 	.word	0x00000000


	//----- nvinfo : EIATTR_MIN_STACK_SIZE
	.align		4
.L_5:
        /*0024*/ 	.byte	0x04, 0x12
        /*0026*/ 	.short	(.L_7 - .L_6)
	.align		4
.L_6:
        /*0028*/ 	.word	index@(_Z12fused_swigluPfS_S_iiii)
        /*002c*/ 	.word	0x00000000
.L_7:


//--------------------- .nv.compat                --------------------------
	.section	.nv.compat,"",@"SHT_CUDA_COMPAT_INFO"
	.align	4
        /*0000*/ 	.byte	0x02, 0x09, 0x00, 0x00, 0x02, 0x02, 0x01, 0x00, 0x02, 0x05, 0x05, 0x00, 0x03, 0x07, 0x01, 0x01
        /*0010*/ 	.byte	0x02, 0x03, 0x00, 0x00, 0x02, 0x06, 0x01, 0x00, 0x04, 0x0b, 0x08, 0x00, 0x01, 0x00, 0x00, 0x00
        /*0020*/ 	.byte	0x00, 0x00, 0x00, 0x00


//--------------------- .nv.info._Z12fused_swigluPfS_S_iiii --------------------------
	.section	.nv.info._Z12fused_swigluPfS_S_iiii,"",@"SHT_CUDA_INFO"
	.sectionflags	@""
	.align	4


	//----- nvinfo : EIATTR_CUDA_API_VERSION
	.align		4
        /*0000*/ 	.byte	0x04, 0x37
        /*0002*/ 	.short	(.L_9 - .L_8)
.L_8:
        /*0004*/ 	.word	0x00000082


	//----- nvinfo : EIATTR_KPARAM_INFO
	.align		4
.L_9:
        /*0008*/ 	.byte	0x04, 0x17
        /*000a*/ 	.short	(.L_11 - .L_10)
.L_10:
        /*000c*/ 	.word	0x00000000
        /*0010*/ 	.short	0x0006
        /*0012*/ 	.short	0x0024
        /*0014*/ 	.byte	0x00, 0xf0, 0x11, 0x00


	//----- nvinfo : EIATTR_KPARAM_INFO
	.align		4
.L_11:
        /*0018*/ 	.byte	0x04, 0x17
        /*001a*/ 	.short	(.L_13 - .L_12)
.L_12:
        /*001c*/ 	.word	0x00000000
        /*0020*/ 	.short	0x0005
        /*0022*/ 	.short	0x0020
        /*0024*/ 	.byte	0x00, 0xf0, 0x11, 0x00


	//----- nvinfo : EIATTR_KPARAM_INFO
	.align		4
.L_13:
        /*0028*/ 	.byte	0x04, 0x17
        /*002a*/ 	.short	(.L_15 - .L_14)
.L_14:
        /*002c*/ 	.word	0x00000000
        /*0030*/ 	.short	0x0004
        /*0032*/ 	.short	0x001c
        /*0034*/ 	.byte	0x00, 0xf0, 0x11, 0x00


	//----- nvinfo : EIATTR_KPARAM_INFO
	.align		4
.L_15:
        /*0038*/ 	.byte	0x04, 0x17
        /*003a*/ 	.short	(.L_17 - .L_16)
.L_16:
        /*003c*/ 	.word	0x00000000
        /*0040*/ 	.short	0x0003
        /*0042*/ 	.short	0x0018
        /*0044*/ 	.byte	0x00, 0xf0, 0x11, 0x00


	//----- nvinfo : EIATTR_KPARAM_INFO
	.align		4
.L_17:
        /*0048*/ 	.byte	0x04, 0x17
        /*004a*/ 	.short	(.L_19 - .L_18)
.L_18:
        /*004c*/ 	.word	0x00000000
        /*0050*/ 	.short	0x0002
        /*0052*/ 	.short	0x0010
        /*0054*/ 	.byte	0x00, 0xf5, 0x21, 0x00


	//----- nvinfo : EIATTR_KPARAM_INFO
	.align		4
.L_19:
        /*0058*/ 	.byte	0x04, 0x17
        /*005a*/ 	.short	(.L_21 - .L_20)
.L_20:
        /*005c*/ 	.word	0x00000000
        /*0060*/ 	.short	0x0001
        /*0062*/ 	.short	0x0008
        /*0064*/ 	.byte	0x00, 0xf5, 0x21, 0x00


	//----- nvinfo : EIATTR_KPARAM_INFO
	.align		4
.L_21:
        /*0068*/ 	.byte	0x04, 0x17
        /*006a*/ 	.short	(.L_23 - .L_22)
.L_22:
        /*006c*/ 	.word	0x00000000
        /*0070*/ 	.short	0x0000
        /*0072*/ 	.short	0x0000
        /*0074*/ 	.byte	0x00, 0xf5, 0x21, 0x00


	//----- nvinfo : EIATTR_SPARSE_MMA_MASK
	.align		4
.L_23:
        /*0078*/ 	.byte	0x03, 0x50
        /*007a*/ 	.short	0x0000


	//----- nvinfo : EIATTR_MAXREG_COUNT
	.align		4
        /*007c*/ 	.byte	0x03, 0x1b
        /*007e*/ 	.short	0x00ff


	//----- nvinfo : EIATTR_NUM_BARRIERS
	.align		4
        /*0080*/ 	.byte	0x02, 0x4c
        /*0082*/ 	.byte	0x01
	.zero		1


	//----- nvinfo : EIATTR_MERCURY_ISA_VERSION
	.align		4
        /*0084*/ 	.byte	0x03, 0x5f
        /*0086*/ 	.short	0x0101


	//----- nvinfo : EIATTR_VRC_CTA_INIT_COUNT
	.align		4
        /*0088*/ 	.byte	0x02, 0x4a
	.zero		1
	.zero		1


	//----- nvinfo : EIATTR_EXIT_INSTR_OFFSETS
	.align		4
        /*008c*/ 	.byte	0x04, 0x1c
        /*008e*/ 	.short	(.L_25 - .L_24)


	//   ....[0]....
.L_24:
        /*0090*/ 	.word	0x00000c10


	//   ....[1]....
        /*0094*/ 	.word	0x00000df0


	//----- nvinfo : EIATTR_CRS_STACK_SIZE
	.align		4
.L_25:
        /*0098*/ 	.byte	0x04, 0x1e
        /*009a*/ 	.short	(.L_27 - .L_26)
.L_26:
        /*009c*/ 	.word	0x00000000


	//----- nvinfo : EIATTR_CBANK_PARAM_SIZE
	.align		4
.L_27:
        /*00a0*/ 	.byte	0x03, 0x19
        /*00a2*/ 	.short	0x0028


	//----- nvinfo : EIATTR_PARAM_CBANK
	.align		4
        /*00a4*/ 	.byte	0x04, 0x0a
        /*00a6*/ 	.short	(.L_29 - .L_28)
	.align		4
.L_28:
        /*00a8*/ 	.word	index@(.nv.constant0._Z12fused_swigluPfS_S_iiii)
        /*00ac*/ 	.short	0x0380
        /*00ae*/ 	.short	0x0028


	//----- nvinfo : EIATTR_SW_WAR
	.align		4
.L_29:
        /*00b0*/ 	.byte	0x04, 0x36
        /*00b2*/ 	.short	(.L_31 - .L_30)
.L_30:
        /*00b4*/ 	.word	0x00000008
.L_31:


//--------------------- .nv.callgraph             --------------------------
	.section	.nv.callgraph,"",@"SHT_CUDA_CALLGRAPH"
	.align	4
	.sectionentsize	8
	.align		4
        /*0000*/ 	.word	0x00000000
	.align		4
        /*0004*/ 	.word	0xffffffff
	.align		4
        /*0008*/ 	.word	0x00000000
	.align		4
        /*000c*/ 	.word	0xfffffffe
	.align		4
        /*0010*/ 	.word	0x00000000
	.align		4
        /*0014*/ 	.word	0xfffffffd
	.align		4
        /*0018*/ 	.word	0x00000000
	.align		4
        /*001c*/ 	.word	0xfffffffc


//--------------------- .text._Z12fused_swigluPfS_S_iiii --------------------------
	.section	.text._Z12fused_swigluPfS_S_iiii,"ax",@progbits
	.align	128
        .global         _Z12fused_swigluPfS_S_iiii
        .type           _Z12fused_swigluPfS_S_iiii,@function
        .size           _Z12fused_swigluPfS_S_iiii,(.L_x_24 - _Z12fused_swigluPfS_S_iiii)
        .other          _Z12fused_swigluPfS_S_iiii,@"STO_CUDA_ENTRY STV_DEFAULT"
_Z12fused_swigluPfS_S_iiii:
.text._Z12fused_swigluPfS_S_iiii:
[----:B------:R-:W-:Y:S08]  /*0000*/  LDC R1, c[0x0][0x37c] ;  /* 0x0000df00ff017b82 */ /* 0x000ff00000000800 */
[----:B------:R-:W0:Y:S01]  /*0010*/  LDC R12, c[0x0][0x398] ;  /* 0x0000e600ff0c7b82 */ /* 0x000e220000000800 */
[----:B------:R-:W1:Y:S01]  /*0020*/  S2R R11, SR_TID.X ;  /* 0x00000000000b7919 */ /* 0x000e620000002100 */
[----:B------:R-:W1:Y:S01]  /*0030*/  LDCU UR4, c[0x0][0x360] ;  /* 0x00006c00ff0477ac */ /* 0x000e620008000800 */
[----:B------:R-:W2:Y:S01]  /*0040*/  S2R R13, SR_TID.Y ;  /* 0x00000000000d7919 */ /* 0x000ea20000002200 */
[----:B------:R-:W2:Y:S04]  /*0050*/  LDCU UR5, c[0x0][0x364] ;  /* 0x00006c80ff0577ac */ /* 0x000ea80008000800 */
[----:B------:R-:W3:Y:S01]  /*0060*/  LDC R5, c[0x0][0x3a4] ;  /* 0x0000e900ff057b82 */ /* 0x000ee20000000800 */
[----:B------:R-:W4:Y:S01]  /*0070*/  LDCU.64 UR6, c[0x0][0x358] ;  /* 0x00006b00ff0677ac */ /* 0x000f220008000a00 */
[----:B0-----:R-:W-:-:S04]  /*0080*/  IABS R7, R12 ;  /* 0x0000000c00077213 */ /* 0x001fc80000000000 */
[----:B------:R-:W0:Y:S01]  /*0090*/  I2F.RP R0, R7 ;  /* 0x0000000700007306 */ /* 0x000e220000209400 */
[----:B---3--:R-:W-:-:S07]  /*00a0*/  IADD3 R5, PT, PT, R12, -0x1, R5 ;  /* 0xffffffff0c057810 */ /* 0x008fce0007ffe005 */
[----:B0-----:R-:W0:Y:S02]  /*00b0*/  MUFU.RCP R0, R0 ;  /* 0x0000000000007308 */ /* 0x001e240000001000 */
[----:B0-----:R-:W-:-:S06]  /*00c0*/  VIADD R2, R0, 0xffffffe ;  /* 0x0ffffffe00027836 */ /* 0x001fcc0000000000 */
[----:B------:R0:W3:Y:S02]  /*00d0*/  F2I.FTZ.U32.TRUNC.NTZ R3, R2 ;  /* 0x0000000200037305 */ /* 0x0000e4000021f000 */
[----:B0-----:R-:W-:Y:S02]  /*00e0*/  HFMA2 R2, -RZ, RZ, 0, 0 ;  /* 0x00000000ff027431 */ /* 0x001fe400000001ff */
[----:B---3--:R-:W-:-:S04]  /*00f0*/  IMAD.MOV R4, RZ, RZ, -R3 ;  /* 0x000000ffff047224 */ /* 0x008fc800078e0a03 */
[----:B------:R-:W-:Y:S01]  /*0100*/  IMAD R9, R4, R7, RZ ;  /* 0x0000000704097224 */ /* 0x000fe200078e02ff */
[----:B------:R-:W-:Y:S02]  /*0110*/  IABS R4, R5 ;  /* 0x0000000500047213 */ /* 0x000fe40000000000 */
[----:B------:R-:W-:Y:S01]  /*0120*/  LOP3.LUT R5, R5, R12, RZ, 0x3c, !PT ;  /* 0x0000000c05057212 */ /* 0x000fe200078e3cff */
[----:B------:R-:W-:-:S03]  /*0130*/  IMAD.HI.U32 R3, R3, R9, R2 ;  /* 0x0000000903037227 */ /* 0x000fc600078e0002 */
[----:B------:R-:W-:-:S03]  /*0140*/  ISETP.GE.AND P2, PT, R5, RZ, PT ;  /* 0x000000ff0500720c */ /* 0x000fc60003f46270 */
[----:B------:R-:W-:-:S04]  /*0150*/  IMAD.HI.U32 R0, R3, R4, RZ ;  /* 0x0000000403007227 */ /* 0x000fc800078e00ff */
[----:B------:R-:W-:-:S04]  /*0160*/  IMAD.MOV R3, RZ, RZ, -R0 ;  /* 0x000000ffff037224 */ /* 0x000fc800078e0a00 */
[C---:B------:R-:W-:Y:S02]  /*0170*/  IMAD R2, R7.reuse, R3, R4 ;  /* 0x0000000307027224 */ /* 0x040fe400078e0204 */
[----:B------:R-:W1:Y:S03]  /*0180*/  S2R R4, SR_CTAID.X ;  /* 0x0000000000047919 */ /* 0x000e660000002500 */
[----:B------:R-:W-:-:S13]  /*0190*/  ISETP.GT.U32.AND P1, PT, R7, R2, PT ;  /* 0x000000020700720c */ /* 0x000fda0003f24070 */
[----:B------:R-:W-:Y:S01]  /*01a0*/  @!P1 IMAD.IADD R2, R2, 0x1, -R7 ;  /* 0x0000000102029824 */ /* 0x000fe200078e0a07 */
[----:B------:R-:W-:Y:S02]  /*01b0*/  @!P1 IADD3 R0, PT, PT, R0, 0x1, RZ ;  /* 0x0000000100009810 */ /* 0x000fe40007ffe0ff */
[----:B------:R-:W-:Y:S02]  /*01c0*/  ISETP.NE.AND P1, PT, R12, RZ, PT ;  /* 0x000000ff0c00720c */ /* 0x000fe40003f25270 */
[----:B------:R-:W-:Y:S02]  /*01d0*/  ISETP.GE.U32.AND P0, PT, R2, R7, PT ;  /* 0x000000070200720c */ /* 0x000fe40003f06070 */
[----:B------:R-:W2:Y:S01]  /*01e0*/  S2R R2, SR_CTAID.Y ;  /* 0x0000000000027919 */ /* 0x000ea20000002600 */
[----:B------:R-:W-:Y:S01]  /*01f0*/  MOV R7, RZ ;  /* 0x000000ff00077202 */ /* 0x000fe20000000f00 */
[----:B-1----:R-:W-:-:S09]  /*0200*/  IMAD R4, R4, UR4, R11 ;  /* 0x0000000404047c24 */ /* 0x002fd2000f8e020b */
[----:B------:R-:W-:-:S04]  /*0210*/  @P0 VIADD R0, R0, 0x1 ;  /* 0x0000000100000836 */ /* 0x000fc80000000000 */
[----:B------:R-:W-:Y:S01]  /*0220*/  @!P2 IMAD.MOV R0, RZ, RZ, -R0 ;  /* 0x000000ffff00a224 */ /* 0x000fe200078e0a00 */
[----:B------:R-:W-:-:S04]  /*0230*/  @!P1 LOP3.LUT R0, RZ, R12, RZ, 0x33, !PT ;  /* 0x0000000cff009212 */ /* 0x000fc800078e33ff */
[----:B------:R-:W-:Y:S01]  /*0240*/  ISETP.GE.AND P0, PT, R0, 0x1, PT ;  /* 0x000000010000780c */ /* 0x000fe20003f06270 */
[----:B--2---:R-:W-:-:S12]  /*0250*/  IMAD R5, R2, UR5, R13 ;  /* 0x0000000502057c24 */ /* 0x004fd8000f8e020d */
[----:B----4-:R-:W-:Y:S05]  /*0260*/  @!P0 BRA `(.L_x_0) ;  /* 0x0000000800588947 */ /* 0x010fea0003800000 */
[----:B------:R-:W0:Y:S01]  /*0270*/  S2UR UR5, SR_CgaCtaId ;  /* 0x00000000000579c3 */ /* 0x000e220000008800 */
[----:B------:R-:W1:Y:S01]  /*0280*/  LDCU UR8, c[0x0][0x39c] ;  /* 0x00007380ff0877ac */ /* 0x000e620008000800 */
[CC--:B------:R-:W-:Y:S01]  /*0290*/  IMAD R2, R12.reuse, R12.reuse, RZ ;  /* 0x0000000c0c027224 */ /* 0x0c0fe200078e02ff */
[----:B------:R-:W-:Y:S01]  /*02a0*/  LOP3.LUT R10, R12, 0x7ffffff8, RZ, 0xc0, !PT ;  /* 0x7ffffff80c0a7812 */ /* 0x000fe200078ec0ff */
[----:B------:R-:W-:Y:S01]  /*02b0*/  IMAD R6, R13, R12, RZ ;  /* 0x0000000c0d067224 */ /* 0x000fe200078e02ff */
[----:B------:R-:W2:Y:S01]  /*02c0*/  LDCU UR9, c[0x0][0x3a0] ;  /* 0x00007400ff0977ac */ /* 0x000ea20008000800 */
[----:B------:R-:W-:Y:S01]  /*02d0*/  IMAD.SHL.U32 R2, R2, 0x4, RZ ;  /* 0x0000000402027824 */ /* 0x000fe200078e00ff */
[----:B------:R-:W-:Y:S01]  /*02e0*/  LOP3.LUT R20, R12, 0x7, RZ, 0xc0, !PT ;  /* 0x000000070c147812 */ /* 0x000fe200078ec0ff */
[----:B------:R-:W-:Y:S01]  /*02f0*/  IMAD.MOV R14, RZ, RZ, -R10 ;  /* 0x000000ffff0e7224 */ /* 0x000fe200078e0a0a */
[----:B------:R-:W-:Y:S01]  /*0300*/  UMOV UR4, 0x400 ;  /* 0x0000040000047882 */ /* 0x000fe20000000000 */
[----:B------:R-:W-:Y:S01]  /*0310*/  IMAD R16, R11, 0x4, R2 ;  /* 0x000000040b107824 */ /* 0x000fe200078e0202 */
[----:B------:R-:W-:-:S02]  /*0320*/  MOV R7, RZ ;  /* 0x000000ff00077202 */ /* 0x000fc40000000f00 */
[----:B-1----:R-:W-:-:S04]  /*0330*/  ISETP.GE.AND P0, PT, R5, UR8, PT ;  /* 0x0000000805007c0c */ /* 0x002fc8000bf06270 */
[----:B--2---:R-:W-:Y:S01]  /*0340*/  ISETP.LT.AND P0, PT, R4, UR9, !P0 ;  /* 0x0000000904007c0c */ /* 0x004fe2000c701270 */
[----:B0-----:R-:W-:-:S03]  /*0350*/  ULEA UR5, UR5, UR4, 0x18 ;  /* 0x0000000405057291 */ /* 0x001fc6000f8ec0ff */
[C---:B------:R-:W-:Y:S01]  /*0360*/  ISETP.GT.AND P0, PT, R12.reuse, RZ, P0 ;  /* 0x000000ff0c00720c */ /* 0x040fe20000704270 */
[----:B------:R-:W-:Y:S01]  /*0370*/  UMOV UR4, URZ ;  /* 0x000000ff00047c82 */ /* 0x000fe20008000000 */
[----:B------:R-:W-:Y:S01]  /*0380*/  LOP3.LUT R12, R12, 0x3, RZ, 0xc0, !PT ;  /* 0x000000030c0c7812 */ /* 0x000fe200078ec0ff */
[----:B------:R-:W-:Y:S01]  /*0390*/  VIADD R15, R2, UR5 ;  /* 0x00000005020f7c36 */ /* 0x000fe20008000000 */
[----:B------:R-:W-:-:S09]  /*03a0*/  IADD3 R16, PT, PT, R16, UR5, RZ ;  /* 0x0000000510107c10 */ /* 0x000fd2000fffe0ff */
.L_x_9:
[----:B0-----:R-:W0:Y:S01]  /*03b0*/  LDC.64 R2, c[0x0][0x398] ;  /* 0x0000e600ff027b82 */ /* 0x001e220000000a00 */
[----:B-1----:R-:W1:Y:S01]  /*03c0*/  LDCU UR8, c[0x0][0x3a4] ;  /* 0x00007480ff0877ac */ /* 0x002e620008000800 */
[----:B--2---:R-:W2:Y:S01]  /*03d0*/  LDCU UR9, c[0x0][0x3a0] ;  /* 0x00007400ff0977ac */ /* 0x004ea20008000800 */
[----:B0-----:R-:W-:-:S05]  /*03e0*/  IMAD R18, R2, UR4, R11 ;  /* 0x0000000402127c24 */ /* 0x001fca000f8e020b */
[----:B-1----:R-:W-:-:S04]  /*03f0*/  ISETP.GE.AND P1, PT, R18, UR8, PT ;  /* 0x0000000812007c0c */ /* 0x002fc8000bf26270 */
[----:B------:R-:W-:Y:S01]  /*0400*/  ISETP.GE.OR P1, PT, R5, R3, P1 ;  /* 0x000000030500720c */ /* 0x000fe20000f26670 */
[----:B------:R-:W-:-:S12]  /*0410*/  IMAD.MOV.U32 R3, RZ, RZ, RZ ;  /* 0x000000ffff037224 */ /* 0x000fd800078e00ff */
[----:B------:R-:W0:Y:S01]  /*0420*/  @!P1 LDC.64 R8, c[0x0][0x380] ;  /* 0x0000e000ff089b82 */ /* 0x000e220000000a00 */
[----:B------:R-:W-:-:S04]  /*0430*/  @!P1 IMAD R17, R5, UR8, R18 ;  /* 0x0000000805119c24 */ /* 0x000fc8000f8e0212 */
[----:B0-----:R-:W-:-:S05]  /*0440*/  @!P1 IMAD.WIDE R8, R17, 0x4, R8 ;  /* 0x0000000411089825 */ /* 0x001fca00078e0208 */
[----:B------:R-:W3:Y:S01]  /*0450*/  @!P1 LDG.E R3, desc[UR6][R8.64] ;  /* 0x0000000608039981 */ /* 0x000ee2000c1e1900 */
[----:B------:R-:W-:Y:S01]  /*0460*/  IMAD R19, R2, UR4, R13 ;  /* 0x0000000402137c24 */ /* 0x000fe2000f8e020d */
[----:B------:R-:W-:Y:S01]  /*0470*/  BSSY.RECONVERGENT B0, `(.L_x_1) ;  /* 0x000000e000007945 */ /* 0x000fe20003800200 */
[----:B------:R-:W-:Y:S02]  /*0480*/  IMAD.IADD R18, R6, 0x1, R11 ;  /* 0x0000000106127824 */ /* 0x000fe400078e020b */
[----:B------:R-:W-:Y:S01]  /*0490*/  HFMA2 R17, -RZ, RZ, 0, 0 ;  /* 0x00000000ff117431 */ /* 0x000fe200000001ff */
[----:B------:R-:W-:Y:S02]  /*04a0*/  ISETP.GE.AND P1, PT, R19, UR8, PT ;  /* 0x0000000813007c0c */ /* 0x000fe4000bf26270 */
[C---:B------:R-:W-:Y:S01]  /*04b0*/  LEA R22, R18.reuse, UR5, 0x2 ;  /* 0x0000000512167c11 */ /* 0x040fe2000f8e10ff */
[----:B------:R-:W-:Y:S01]  /*04c0*/  IMAD R18, R18, 0x4, R15 ;  /* 0x0000000412127824 */ /* 0x000fe200078e020f */
[----:B--2---:R-:W-:-:S03]  /*04d0*/  ISETP.GE.OR P1, PT, R4, UR9, P1 ;  /* 0x0000000904007c0c */ /* 0x004fc60008f26670 */
[----:B---3--:R0:W-:Y:S01]  /*04e0*/  STS [R22], R3 ;  /* 0x0000000316007388 */ /* 0x0081e20000000800 */
[----:B------:R-:W-:Y:S09]  /*04f0*/  BAR.SYNC.DEFER_BLOCKING 0x0 ;  /* 0x0000000000007b1d */ /* 0x000ff20000010000 */
[----:B------:R-:W-:Y:S05]  /*0500*/  @P1 BRA `(.L_x_2) ;  /* 0x0000000000101947 */ /* 0x000fea0003800000 */
[----:B------:R-:W1:Y:S01]  /*0510*/  LDC.64 R8, c[0x0][0x388] ;  /* 0x0000e200ff087b82 */ /* 0x000e620000000a00 */
[----:B0-----:R-:W-:-:S04]  /*0520*/  IMAD R3, R19, UR9, R4 ;  /* 0x0000000913037c24 */ /* 0x001fc8000f8e0204 */
[----:B-1----:R-:W-:-:S05]  /*0530*/  IMAD.WIDE R8, R3, 0x4, R8 ;  /* 0x0000000403087825 */ /* 0x002fca00078e0208 */
[----:B------:R1:W5:Y:S02]  /*0540*/  LDG.E R17, desc[UR6][R8.64] ;  /* 0x0000000608117981 */ /* 0x000364000c1e1900 */
.L_x_2:
[----:B------:R-:W-:Y:S05]  /*0550*/  BSYNC.RECONVERGENT B0 ;  /* 0x0000000000007941 */ /* 0x000fea0003800200 */
.L_x_1:
[----:B------:R-:W-:Y:S01]  /*0560*/  UIADD3 UR4, UPT, UPT, UR4, 0x1, URZ ;  /* 0x0000000104047890 */ /* 0x000fe2000fffe0ff */
[----:B-----5:R2:W-:Y:S01]  /*0570*/  STS [R18], R17 ;  /* 0x0000001112007388 */ /* 0x0205e20000000800 */
[----:B------:R-:W-:Y:S01]  /*0580*/  BSSY.RECONVERGENT B0, `(.L_x_3) ;  /* 0x0000062000007945 */ /* 0x000fe20003800200 */
[----:B------:R-:W-:Y:S03]  /*0590*/  BAR.SYNC.DEFER_BLOCKING 0x0 ;  /* 0x0000000000007b1d */ /* 0x000fe60000010000 */
[----:B------:R-:W-:-:S03]  /*05a0*/  ISETP.NE.AND P1, PT, R0, UR4, PT ;  /* 0x0000000400007c0c */ /* 0x000fc6000bf25270 */
[----:B------:R-:W-:Y:S10]  /*05b0*/  @!P0 BRA `(.L_x_4) ;  /* 0x0000000400788947 */ /* 0x000ff40003800000 */
[----:B------:R-:W-:Y:S01]  /*05c0*/  ISETP.GE.U32.AND P2, PT, R2, 0x8, PT ;  /* 0x000000080200780c */ /* 0x000fe20003f46070 */
[----:B0-----:R-:W-:-:S12]  /*05d0*/  IMAD.MOV.U32 R3, RZ, RZ, RZ ;  /* 0x000000ffff037224 */ /* 0x001fd800078e00ff */
[----:B------:R-:W-:Y:S05]  /*05e0*/  @!P2 BRA `(.L_x_5) ;  /* 0x0000000000a4a947 */ /* 0x000fea0003800000 */
[----:B-1----:R-:W-:Y:S01]  /*05f0*/  LEA R9, R6, UR5, 0x2 ;  /* 0x0000000506097c11 */ /* 0x002fe2000f8e10ff */
[----:B------:R-:W-:Y:S01]  /*0600*/  IMAD.MOV.U32 R8, RZ, RZ, R14 ;  /* 0x000000ffff087224 */ /* 0x000fe200078e000e */
[----:B------:R-:W-:-:S03]  /*0610*/  MOV R3, R16 ;  /* 0x0000001000037202 */ /* 0x000fc60000000f00 */
[----:B------:R-:W-:-:S07]  /*0620*/  VIADD R9, R9, 0x10 ;  /* 0x0000001009097836 */ /* 0x000fce0000000000 */
.L_x_6:
[----:B------:R-:W-:Y:S01]  /*0630*/  LEA R25, R2, R3, 0x2 ;  /* 0x0000000302197211 */ /* 0x000fe200078e10ff */
[----:B------:R-:W-:Y:S01]  /*0640*/  LDS R24, [R9+-0x10] ;  /* 0xfffff00009187984 */ /* 0x000fe20000000800 */
[----:B------:R-:W-:-:S03]  /*0650*/  VIADD R8, R8, 0x8 ;  /* 0x0000000808087836 */ /* 0x000fc60000000000 */
[----:B------:R0:W1:Y:S01]  /*0660*/  LDS R23, [R3] ;  /* 0x0000000003177984 */ /* 0x0000620000000800 */
[----:B------:R-:W-:Y:S01]  /*0670*/  IMAD R27, R2, 0x4, R25 ;  /* 0x00000004021b7824 */ /* 0x000fe200078e0219 */
[----:B------:R-:W-:Y:S02]  /*0680*/  ISETP.NE.AND P2, PT, R8, RZ, PT ;  /* 0x000000ff0800720c */ /* 0x000fe40003f45270 */
[----:B------:R-:W-:Y:S01]  /*0690*/  LDS R21, [R9+-0xc] ;  /* 0xfffff40009157984 */ /* 0x000fe20000000800 */
[----:B------:R-:W-:-:S03]  /*06a0*/  IMAD R29, R2, 0x4, R27 ;  /* 0x00000004021d7824 */ /* 0x000fc600078e021b */
[----:B------:R-:W3:Y:S01]  /*06b0*/  LDS R25, [R25] ;  /* 0x0000000019197984 */ /* 0x000ee20000000800 */
[----:B0-----:R-:W-:-:S03]  /*06c0*/  IMAD R3, R2, 0x20, R3 ;  /* 0x0000002002037824 */ /* 0x001fc600078e0203 */
[----:B------:R-:W-:Y:S04]  /*06d0*/  LDS R19, [R9+-0x8] ;  /* 0xfffff80009137984 */ /* 0x000fe80000000800 */
[----:B------:R-:W0:Y:S04]  /*06e0*/  LDS R22, [R27] ;  /* 0x000000001b167984 */ /* 0x000e280000000800 */
[----:B--2---:R-:W-:Y:S04]  /*06f0*/  LDS R17, [R9+-0x4] ;  /* 0xfffffc0009117984 */ /* 0x004fe80000000800 */
[----:B------:R-:W2:Y:S01]  /*0700*/  LDS R18, [R29] ;  /* 0x000000001d127984 */ /* 0x000ea20000000800 */
[----:B-1----:R-:W-:Y:S01]  /*0710*/  FFMA R24, R24, R23, R7 ;  /* 0x0000001718187223 */ /* 0x002fe20000000007 */
[----:B------:R-:W-:-:S02]  /*0720*/  LEA R23, R2, R29, 0x2 ;  /* 0x0000001d02177211 */ /* 0x000fc400078e10ff */
[----:B------:R-:W-:Y:S01]  /*0730*/  LDS R7, [R9] ;  /* 0x0000000009077984 */ /* 0x000fe20000000800 */
[----:B---3--:R-:W-:Y:S02]  /*0740*/  FFMA R26, R21, R25, R24 ;  /* 0x00000019151a7223 */ /* 0x008fe40000000018 */
[C---:B------:R-:W-:Y:S01]  /*0750*/  IMAD R21, R2.reuse, 0x4, R23 ;  /* 0x0000000402157824 */ /* 0x040fe200078e0217 */
[----:B------:R-:W1:Y:S03]  /*0760*/  LDS R24, [R23] ;  /* 0x0000000017187984 */ /* 0x000e660000000800 */
[C---:B------:R-:W-:Y:S02]  /*0770*/  IMAD R25, R2.reuse, 0x4, R21 ;  /* 0x0000000402197824 */ /* 0x040fe400078e0215 */
[----:B0-----:R-:W-:Y:S02]  /*0780*/  FFMA R26, R19, R22, R26 ;  /* 0x00000016131a7223 */ /* 0x001fe4000000001a */
[----:B------:R-:W-:Y:S01]  /*0790*/  LDS R19, [R9+0x4] ;  /* 0x0000040009137984 */ /* 0x000fe20000000800 */
[----:B------:R-:W-:-:S03]  /*07a0*/  LEA R27, R2, R25, 0x2 ;  /* 0x00000019021b7211 */ /* 0x000fc600078e10ff */
[----:B------:R-:W0:Y:S01]  /*07b0*/  LDS R22, [R21] ;  /* 0x0000000015167984 */ /* 0x000e220000000800 */
[----:B--2---:R-:W-:-:S03]  /*07c0*/  FFMA R18, R17, R18, R26 ;  /* 0x0000001211127223 */ /* 0x004fc6000000001a */
[----:B------:R-:W-:Y:S04]  /*07d0*/  LDS R17, [R9+0x8] ;  /* 0x0000080009117984 */ /* 0x000fe80000000800 */
[----:B------:R-:W2:Y:S04]  /*07e0*/  LDS R25, [R25] ;  /* 0x0000000019197984 */ /* 0x000ea80000000800 */
[----:B------:R-:W-:Y:S04]  /*07f0*/  LDS R27, [R27] ;  /* 0x000000001b1b7984 */ /* 0x000fe80000000800 */
[----:B------:R3:W4:Y:S02]  /*0800*/  LDS R26, [R9+0xc] ;  /* 0x00000c00091a7984 */ /* 0x0007240000000800 */
[----:B---3--:R-:W-:Y:S01]  /*0810*/  IADD3 R9, PT, PT, R9, 0x20, RZ ;  /* 0x0000002009097810 */ /* 0x008fe20007ffe0ff */
[----:B-1----:R-:W-:-:S04]  /*0820*/  FFMA R18, R7, R24, R18 ;  /* 0x0000001807127223 */ /* 0x002fc80000000012 */
[----:B0-----:R-:W-:-:S04]  /*0830*/  FFMA R18, R19, R22, R18 ;  /* 0x0000001613127223 */ /* 0x001fc80000000012 */
[----:B--2---:R-:W-:-:S04]  /*0840*/  FFMA R17, R17, R25, R18 ;  /* 0x0000001911117223 */ /* 0x004fc80000000012 */
[----:B----4-:R-:W-:Y:S01]  /*0850*/  FFMA R7, R26, R27, R17 ;  /* 0x0000001b1a077223 */ /* 0x010fe20000000011 */
[----:B------:R-:W-:Y:S06]  /*0860*/  @P2 BRA `(.L_x_6) ;  /* 0xfffffffc00702947 */ /* 0x000fec000383ffff */
[----:B------:R-:W-:-:S07]  /*0870*/  IMAD.MOV.U32 R3, RZ, RZ, R10 ;  /* 0x000000ffff037224 */ /* 0x000fce00078e000a */
.L_x_5:
[----:B------:R-:W-:-:S13]  /*0880*/  ISETP.NE.AND P2, PT, R20, RZ, PT ;  /* 0x000000ff1400720c */ /* 0x000fda0003f45270 */
[----:B------:R-:W-:Y:S05]  /*0890*/  @!P2 BRA `(.L_x_4) ;  /* 0x0000000000c0a947 */ /* 0x000fea0003800000 */
[----:B-1----:R-:W-:Y:S01]  /*08a0*/  VIADD R8, R20, 0xffffffff ;  /* 0xffffffff14087836 */ /* 0x002fe20000000000 */
[----:B------:R-:W-:-:S04]  /*08b0*/  ISETP.NE.AND P3, PT, R12, RZ, PT ;  /* 0x000000ff0c00720c */ /* 0x000fc80003f65270 */
[----:B------:R-:W-:-:S13]  /*08c0*/  ISETP.GE.U32.AND P2, PT, R8, 0x3, PT ;  /* 0x000000030800780c */ /* 0x000fda0003f46070 */
[----:B------:R-:W-:Y:S05]  /*08d0*/  @!P2 BRA `(.L_x_7) ;  /* 0x000000000050a947 */ /* 0x000fea0003800000 */
[C---:B--2---:R-:W-:Y:S01]  /*08e0*/  IMAD R18, R3.reuse, R2, R11 ;  /* 0x0000000203127224 */ /* 0x044fe200078e020b */
[----:B------:R-:W-:Y:S01]  /*08f0*/  IADD3 R8, PT, PT, R6, R3, RZ ;  /* 0x0000000306087210 */ /* 0x000fe20007ffe0ff */
[----:B------:R-:W-:Y:S02]  /*0900*/  VIADD R3, R3, 0x4 ;  /* 0x0000000403037836 */ /* 0x000fe40000000000 */
[----:B------:R-:W-:Y:S01]  /*0910*/  IMAD R9, R18, 0x4, R15 ;  /* 0x0000000412097824 */ /* 0x000fe200078e020f */
[----:B------:R-:W-:-:S03]  /*0920*/  LEA R8, R8, UR5, 0x2 ;  /* 0x0000000508087c11 */ /* 0x000fc6000f8e10ff */
[C---:B------:R-:W-:Y:S01]  /*0930*/  IMAD R19, R2.reuse, 0x4, R9 ;  /* 0x0000000402137824 */ /* 0x040fe200078e0209 */
[----:B------:R-:W-:Y:S04]  /*0940*/  LDS R17, [R9] ;  /* 0x0000000009117984 */ /* 0x000fe80000000800 */
[----:B------:R-:W0:Y:S01]  /*0950*/  LDS R18, [R8] ;  /* 0x0000000008127984 */ /* 0x000e220000000800 */
[----:B------:R-:W-:-:S03]  /*0960*/  LEA R21, R2, R19, 0x2 ;  /* 0x0000001302157211 */ /* 0x000fc600078e10ff */
[----:B------:R-:W-:Y:S02]  /*0970*/  LDS R22, [R8+0x4] ;  /* 0x0000040008167984 */ /* 0x000fe40000000800 */
[----:B------:R-:W-:Y:S02]  /*0980*/  IMAD R23, R2, 0x4, R21 ;  /* 0x0000000402177824 */ /* 0x000fe400078e0215 */
[----:B------:R-:W1:Y:S04]  /*0990*/  LDS R19, [R19] ;  /* 0x0000000013137984 */ /* 0x000e680000000800 */
[----:B------:R-:W-:Y:S04]  /*09a0*/  LDS R24, [R8+0x8] ;  /* 0x0000080008187984 */ /* 0x000fe80000000800 */
[----:B------:R-:W2:Y:S04]  /*09b0*/  LDS R21, [R21] ;  /* 0x0000000015157984 */ /* 0x000ea80000000800 */
[----:B------:R-:W-:Y:S04]  /*09c0*/  LDS R26, [R8+0xc] ;  /* 0x00000c00081a7984 */ /* 0x000fe80000000800 */
[----:B------:R-:W3:Y:S01]  /*09d0*/  LDS R23, [R23] ;  /* 0x0000000017177984 */ /* 0x000ee20000000800 */
[----:B0-----:R-:W-:-:S04]  /*09e0*/  FFMA R17, R18, R17, R7 ;  /* 0x0000001112117223 */ /* 0x001fc80000000007 */
[----:B-1----:R-:W-:-:S04]  /*09f0*/  FFMA R17, R22, R19, R17 ;  /* 0x0000001316117223 */ /* 0x002fc80000000011 */
[----:B--2---:R-:W-:-:S04]  /*0a00*/  FFMA R17, R24, R21, R17 ;  /* 0x0000001518117223 */ /* 0x004fc80000000011 */
[----:B---3--:R-:W-:-:S07]  /*0a10*/  FFMA R7, R26, R23, R17 ;  /* 0x000000171a077223 */ /* 0x008fce0000000011 */
.L_x_7:
[----:B------:R-:W-:Y:S05]  /*0a20*/  @!P3 BRA `(.L_x_4) ;  /* 0x00000000005cb947 */ /* 0x000fea0003800000 */
[----:B------:R-:W-:Y:S02]  /*0a30*/  ISETP.NE.AND P2, PT, R12, 0x1, PT ;  /* 0x000000010c00780c */ /* 0x000fe40003f45270 */
[----:B------:R-:W-:-:S11]  /*0a40*/  LOP3.LUT P3, RZ, R2, 0x1, RZ, 0xc0, !PT ;  /* 0x0000000102ff7812 */ /* 0x000fd6000786c0ff */
[----:B------:R-:W-:Y:S05]  /*0a50*/  @!P2 BRA `(.L_x_8) ;  /* 0x000000000030a947 */ /* 0x000fea0003800000 */
[C---:B--2---:R-:W-:Y:S01]  /*0a60*/  IMAD R18, R3.reuse, R2, R11 ;  /* 0x0000000203127224 */ /* 0x044fe200078e020b */
[----:B------:R-:W-:Y:S02]  /*0a70*/  IADD3 R8, PT, PT, R6, R3, RZ ;  /* 0x0000000306087210 */ /* 0x000fe40007ffe0ff */
[----:B------:R-:W-:Y:S01]  /*0a80*/  IADD3 R3, PT, PT, R3, 0x2, RZ ;  /* 0x0000000203037810 */ /* 0x000fe20007ffe0ff */
[----:B------:R-:W-:Y:S01]  /*0a90*/  IMAD R9, R18, 0x4, R15 ;  /* 0x0000000412097824 */ /* 0x000fe200078e020f */
[----:B------:R-:W-:-:S03]  /*0aa0*/  LEA R8, R8, UR5, 0x2 ;  /* 0x0000000508087c11 */ /* 0x000fc6000f8e10ff */
[----:B------:R-:W-:Y:S01]  /*0ab0*/  IMAD R19, R2, 0x4, R9 ;  /* 0x0000000402137824 */ /* 0x000fe200078e0209 */
[----:B------:R-:W-:Y:S04]  /*0ac0*/  LDS R17, [R9] ;  /* 0x0000000009117984 */ /* 0x000fe80000000800 */
[----:B------:R-:W0:Y:S04]  /*0ad0*/  LDS R18, [R8] ;  /* 0x0000000008127984 */ /* 0x000e280000000800 */
[----:B------:R-:W-:Y:S04]  /*0ae0*/  LDS R22, [R8+0x4] ;  /* 0x0000040008167984 */ /* 0x000fe80000000800 */
[----:B------:R-:W1:Y:S01]  /*0af0*/  LDS R19, [R19] ;  /* 0x0000000013137984 */ /* 0x000e620000000800 */
[----:B0-----:R-:W-:-:S04]  /*0b00*/  FFMA R7, R18, R17, R7 ;  /* 0x0000001112077223 */ /* 0x001fc80000000007 */
[----:B-1----:R-:W-:-:S07]  /*0b10*/  FFMA R7, R22, R19, R7 ;  /* 0x0000001316077223 */ /* 0x002fce0000000007 */
.L_x_8:
[----:B------:R-:W-:Y:S05]  /*0b20*/  @!P3 BRA `(.L_x_4) ;  /* 0x00000000001cb947 */ /* 0x000fea0003800000 */
[----:B------:R-:W-:Y:S02]  /*0b30*/  IMAD R8, R3, R2, R11 ;  /* 0x0000000203087224 */ /* 0x000fe400078e020b */
[----:B------:R-:W-:Y:S02]  /*0b40*/  IMAD.IADD R2, R6, 0x1, R3 ;  /* 0x0000000106027824 */ /* 0x000fe400078e0203 */
[----:B------:R-:W-:-:S03]  /*0b50*/  IMAD R8, R8, 0x4, R15 ;  /* 0x0000000408087824 */ /* 0x000fc600078e020f */
[----:B------:R-:W-:-:S03]  /*0b60*/  LEA R2, R2, UR5, 0x2 ;  /* 0x0000000502027c11 */ /* 0x000fc6000f8e10ff */
[----:B------:R-:W-:Y:S04]  /*0b70*/  LDS R8, [R8] ;  /* 0x0000000008087984 */ /* 0x000fe80000000800 */
[----:B------:R-:W0:Y:S02]  /*0b80*/  LDS R2, [R2] ;  /* 0x0000000002027984 */ /* 0x000e240000000800 */
[----:B0-----:R-:W-:-:S07]  /*0b90*/  FFMA R7, R2, R8, R7 ;  /* 0x0000000802077223 */ /* 0x001fce0000000007 */
.L_x_4:
[----:B------:R-:W-:Y:S05]  /*0ba0*/  BSYNC.RECONVERGENT B0 ;  /* 0x0000000000007941 */ /* 0x000fea0003800200 */
.L_x_3:
[----:B------:R-:W-:Y:S06]  /*0bb0*/  BAR.SYNC.DEFER_BLOCKING 0x0 ;  /* 0x0000000000007b1d */ /* 0x000fec0000010000 */
[----:B------:R-:W-:Y:S05]  /*0bc0*/  @P1 BRA `(.L_x_9) ;  /* 0xfffffff400f81947 */ /* 0x000fea000383ffff */
.L_x_0:
[----:B------:R-:W3:Y:S01]  /*0bd0*/  LDCU UR8, c[0x0][0x39c] ;  /* 0x00007380ff0877ac */ /* 0x000ee20008000800 */
[----:B------:R-:W4:Y:S01]  /*0be0*/  LDCU UR9, c[0x0][0x3a0] ;  /* 0x00007400ff0977ac */ /* 0x000f220008000800 */
[----:B---3--:R-:W-:-:S04]  /*0bf0*/  ISETP.GE.AND P0, PT, R5, UR8, PT ;  /* 0x0000000805007c0c */ /* 0x008fc8000bf06270 */
[----:B----4-:R-:W-:-:S13]  /*0c00*/  ISETP.GE.OR P0, PT, R4, UR9, P0 ;  /* 0x0000000904007c0c */ /* 0x010fda0008706670 */
[----:B------:R-:W-:Y:S05]  /*0c10*/  @P0 EXIT ;  /* 0x000000000000094d */ /* 0x000fea0003800000 */
[----:B------:R-:W-:Y:S02]  /*0c20*/  HFMA2 R0, -RZ, RZ, 0.96630859375, -0.0022525787353515625 ;  /* 0x3bbb989dff007431 */ /* 0x000fe400000001ff */
[----:B0-----:R-:W-:Y:S01]  /*0c30*/  IMAD.MOV.U32 R3, RZ, RZ, 0x437c0000 ;  /* 0x437c0000ff037424 */ /* 0x001fe200078e00ff */
[----:B------:R-:W-:Y:S02]  /*0c40*/  BSSY.RECONVERGENT B0, `(.L_x_10) ;  /* 0x0000014000007945 */ /* 0x000fe40003800200 */
[----:B------:R-:W-:-:S04]  /*0c50*/  FFMA.SAT R0, R7, -R0, 0.5 ;  /* 0x3f00000007007423 */ /* 0x000fc80000002800 */
[----:B------:R-:W-:-:S04]  /*0c60*/  FFMA.RM R0, R0, R3, 12582913 ;  /* 0x4b40000100007423 */ /* 0x000fc80000004003 */
[C---:B------:R-:W-:Y:S01]  /*0c70*/  FADD R2, R0.reuse, -12583039 ;  /* 0xcb40007f00027421 */ /* 0x040fe20000000000 */
[----:B------:R-:W-:-:S03]  /*0c80*/  IMAD.SHL.U32 R0, R0, 0x800000, RZ ;  /* 0x0080000000007824 */ /* 0x000fc600078e00ff */
[----:B------:R-:W-:-:S04]  /*0c90*/  FFMA R2, R7, -1.4426950216293334961, -R2 ;  /* 0xbfb8aa3b07027823 */ /* 0x000fc80000000802 */
[----:B------:R-:W-:-:S04]  /*0ca0*/  FFMA R2, R7, -1.925963033500011079e-08, R2 ;  /* 0xb2a5706007027823 */ /* 0x000fc80000000002 */
[----:B------:R-:W0:Y:S02]  /*0cb0*/  MUFU.EX2 R3, R2 ;  /* 0x0000000200037308 */ /* 0x000e240000000800 */
[----:B0-----:R-:W-:-:S06]  /*0cc0*/  FFMA R10, R0, R3, 1 ;  /* 0x3f800000000a7423 */ /* 0x001fcc0000000003 */
[----:B------:R-:W0:Y:S08]  /*0cd0*/  MUFU.RCP R0, R10 ;  /* 0x0000000a00007308 */ /* 0x000e300000001000 */
[----:B------:R-:W3:Y:S01]  /*0ce0*/  FCHK P0, R7, R10 ;  /* 0x0000000a07007302 */ /* 0x000ee20000000000 */
[----:B0-----:R-:W-:-:S04]  /*0cf0*/  FFMA R3, -R10, R0, 1 ;  /* 0x3f8000000a037423 */ /* 0x001fc80000000100 */
[----:B------:R-:W-:-:S04]  /*0d00*/  FFMA R0, R0, R3, R0 ;  /* 0x0000000300007223 */ /* 0x000fc80000000000 */
[----:B------:R-:W-:-:S04]  /*0d10*/  FFMA R3, R0, R7, RZ ;  /* 0x0000000700037223 */ /* 0x000fc800000000ff */
[----:B------:R-:W-:-:S04]  /*0d20*/  FFMA R6, -R10, R3, R7 ;  /* 0x000000030a067223 */ /* 0x000fc80000000107 */
[----:B------:R-:W-:Y:S01]  /*0d30*/  FFMA R0, R0, R6, R3 ;  /* 0x0000000600007223 */ /* 0x000fe20000000003 */
[----:B---3--:R-:W-:Y:S06]  /*0d40*/  @!P0 BRA `(.L_x_11) ;  /* 0x00000000000c8947 */ /* 0x008fec0003800000 */
[----:B------:R-:W-:Y:S02]  /*0d50*/  MOV R3, R7 ;  /* 0x0000000700037202 */ /* 0x000fe40000000f00 */
[----:B------:R-:W-:-:S07]  /*0d60*/  MOV R2, 0xd80 ;  /* 0x00000d8000027802 */ /* 0x000fce0000000f00 */
[----:B-12---:R-:W-:Y:S05]  /*0d70*/  CALL.REL.NOINC `($__internal_0_$__cuda_sm3x_div_rn_noftz_f32_slowpath) ;  /* 0x0000000000207944 */ /* 0x006fea0003c00000 */
.L_x_11:
[----:B------:R-:W-:Y:S05]  /*0d80*/  BSYNC.RECONVERGENT B0 ;  /* 0x0000000000007941 */ /* 0x000fea0003800200 */
.L_x_10:
[----:B------:R-:W0:Y:S01]  /*0d90*/  LDC.64 R2, c[0x0][0x390] ;  /* 0x0000e400ff027b82 */ /* 0x000e220000000a00 */
[----:B------:R-:W3:Y:S01]  /*0da0*/  LDCU UR4, c[0x0][0x3a0] ;  /* 0x00007400ff0477ac */ /* 0x000ee20008000800 */
[----:B------:R-:W-:Y:S01]  /*0db0*/  FMUL R7, R0, R7 ;  /* 0x0000000700077220 */ /* 0x000fe20000400000 */
[----:B---3--:R-:W-:-:S04]  /*0dc0*/  IMAD R5, R5, UR4, R4 ;  /* 0x0000000405057c24 */ /* 0x008fc8000f8e0204 */
[----:B0-----:R-:W-:-:S05]  /*0dd0*/  IMAD.WIDE R2, R5, 0x4, R2 ;  /* 0x0000000405027825 */ /* 0x001fca00078e0202 */
[----:B------:R-:W-:Y:S01]  /*0de0*/  STG.E desc[UR6][R2.64], R7 ;  /* 0x0000000702007986 */ /* 0x000fe2000c101906 */
[----:B------:R-:W-:Y:S05]  /*0df0*/  EXIT ;  /* 0x000000000000794d */ /* 0x000fea0003800000 */
        .weak           $__internal_0_$__cuda_sm3x_div_rn_noftz_f32_slowpath
        .type           $__internal_0_$__cuda_sm3x_div_rn_noftz_f32_slowpath,@function
        .size           $__internal_0_$__cuda_sm3x_div_rn_noftz_f32_slowpath,(.L_x_24 - $__internal_0_$__cuda_sm3x_div_rn_noftz_f32_slowpath)
$__internal_0_$__cuda_sm3x_div_rn_noftz_f32_slowpath:
[----:B------:R-:W-:Y:S01]  /*0e00*/  SHF.R.U32.HI R6, RZ, 0x17, R10 ;  /* 0x00000017ff067819 */ /* 0x000fe2000001160a */
[----:B------:R-:W-:Y:S01]  /*0e10*/  BSSY.RECONVERGENT B1, `(.L_x_12) ;  /* 0x0000064000017945 */ /* 0x000fe20003800200 */
[----:B------:R-:W-:Y:S02]  /*0e20*/  SHF.R.U32.HI R0, RZ, 0x17, R3 ;  /* 0x00000017ff007819 */ /* 0x000fe40000011603 */
[----:B------:R-:W-:Y:S02]  /*0e30*/  LOP3.LUT R15, R6, 0xff, RZ, 0xc0, !PT ;  /* 0x000000ff060f7812 */ /* 0x000fe400078ec0ff */
[----:B------:R-:W-:Y:S02]  /*0e40*/  LOP3.LUT R12, R0, 0xff, RZ, 0xc0, !PT ;  /* 0x000000ff000c7812 */ /* 0x000fe400078ec0ff */
[----:B------:R-:W-:Y:S01]  /*0e50*/  MOV R6, R10 ;  /* 0x0000000a00067202 */ /* 0x000fe20000000f00 */
[----:B------:R-:W-:Y:S02]  /*0e60*/  VIADD R11, R15, 0xffffffff ;  /* 0xffffffff0f0b7836 */ /* 0x000fe40000000000 */
[----:B------:R-:W-:-:S03]  /*0e70*/  VIADD R9, R12, 0xffffffff ;  /* 0xffffffff0c097836 */ /* 0x000fc60000000000 */
[----:B------:R-:W-:-:S04]  /*0e80*/  ISETP.GT.U32.AND P0, PT, R11, 0xfd, PT ;  /* 0x000000fd0b00780c */ /* 0x000fc80003f04070 */
[----:B------:R-:W-:-:S13]  /*0e90*/  ISETP.GT.U32.OR P0, PT, R9, 0xfd, P0 ;  /* 0x000000fd0900780c */ /* 0x000fda0000704470 */
[----:B------:R-:W-:Y:S01]  /*0ea0*/  @!P0 IMAD.MOV.U32 R8, RZ, RZ, RZ ;  /* 0x000000ffff088224 */ /* 0x000fe200078e00ff */
[----:B------:R-:W-:Y:S06]  /*0eb0*/  @!P0 BRA `(.L_x_13) ;  /* 0x0000000000608947 */ /* 0x000fec0003800000 */
[----:B------:R-:W-:Y:S01]  /*0ec0*/  FSETP.GTU.FTZ.AND P0, PT, |R3|, +INF , PT ;  /* 0x7f8000000300780b */ /* 0x000fe20003f1c200 */
[----:B------:R-:W-:Y:S01]  /*0ed0*/  IMAD.MOV.U32 R0, RZ, RZ, R10 ;  /* 0x000000ffff007224 */ /* 0x000fe200078e000a */
[----:B------:R-:W-:-:S04]  /*0ee0*/  FSETP.GTU.FTZ.AND P1, PT, |R10|, +INF , PT ;  /* 0x7f8000000a00780b */ /* 0x000fc80003f3c200 */
[----:B------:R-:W-:-:S13]  /*0ef0*/  PLOP3.LUT P0, PT, P0, P1, PT, 0xf8, 0x8f ;  /* 0x00000000008f781c */ /* 0x000fda0000703f70 */
[----:B------:R-:W-:Y:S05]  /*0f00*/  @P0 BRA `(.L_x_14) ;  /* 0x00000004004c0947 */ /* 0x000fea0003800000 */
[----:B------:R-:W-:-:S13]  /*0f10*/  LOP3.LUT P0, RZ, R6, 0x7fffffff, R3, 0xc8, !PT ;  /* 0x7fffffff06ff7812 */ /* 0x000fda000780c803 */
[----:B------:R-:W-:Y:S05]  /*0f20*/  @!P0 BRA `(.L_x_15) ;  /* 0x00000004003c8947 */ /* 0x000fea0003800000 */
[C---:B------:R-:W-:Y:S02]  /*0f30*/  FSETP.NEU.FTZ.AND P1, PT, |R3|.reuse, +INF , PT ;  /* 0x7f8000000300780b */ /* 0x040fe40003f3d200 */
[----:B------:R-:W-:Y:S02]  /*0f40*/  FSETP.NEU.FTZ.AND P2, PT, |R0|, +INF , PT ;  /* 0x7f8000000000780b */ /* 0x000fe40003f5d200 */
[----:B------:R-:W-:-:S11]  /*0f50*/  FSETP.NEU.FTZ.AND P0, PT, |R3|, +INF , PT ;  /* 0x7f8000000300780b */ /* 0x000fd60003f1d200 */
[----:B------:R-:W-:Y:S05]  /*0f60*/  @!P2 BRA !P1, `(.L_x_15) ;  /* 0x00000004002ca947 */ /* 0x000fea0004800000 */
[----:B------:R-:W-:-:S04]  /*0f70*/  LOP3.LUT P1, RZ, R3, 0x7fffffff, RZ, 0xc0, !PT ;  /* 0x7fffffff03ff7812 */ /* 0x000fc8000782c0ff */
[----:B------:R-:W-:-:S13]  /*0f80*/  PLOP3.LUT P1, PT, P2, P1, PT, 0x2f, 0xf2 ;  /* 0x0000000000f2781c */ /* 0x000fda0001722577 */
[----:B------:R-:W-:Y:S05]  /*0f90*/  @P1 BRA `(.L_x_16) ;  /* 0x0000000400181947 */ /* 0x000fea0003800000 */
[----:B------:R-:W-:-:S04]  /*0fa0*/  LOP3.LUT P1, RZ, R6, 0x7fffffff, RZ, 0xc0, !PT ;  /* 0x7fffffff06ff7812 */ /* 0x000fc8000782c0ff */
[----:B------:R-:W-:-:S13]  /*0fb0*/  PLOP3.LUT P0, PT, P0, P1, PT, 0x2f, 0xf2 ;  /* 0x0000000000f2781c */ /* 0x000fda0000702577 */
[----:B------:R-:W-:Y:S05]  /*0fc0*/  @P0 BRA `(.L_x_17) ;  /* 0x0000000400000947 */ /* 0x000fea0003800000 */
[----:B------:R-:W-:Y:S02]  /*0fd0*/  ISETP.GE.AND P0, PT, R9, RZ, PT ;  /* 0x000000ff0900720c */ /* 0x000fe40003f06270 */
[----:B------:R-:W-:-:S11]  /*0fe0*/  ISETP.GE.AND P1, PT, R11, RZ, PT ;  /* 0x000000ff0b00720c */ /* 0x000fd60003f26270 */
[----:B------:R-:W-:Y:S01]  /*0ff0*/  @P0 MOV R8, RZ ;  /* 0x000000ff00080202 */ /* 0x000fe20000000f00 */
[----:B------:R-:W-:Y:S02]  /*1000*/  @!P0 IMAD.MOV.U32 R8, RZ, RZ, -0x40 ;  /* 0xffffffc0ff088424 */ /* 0x000fe400078e00ff */
[----:B------:R-:W-:Y:S01]  /*1010*/  @!P0 FFMA R3, R3, 1.84467440737095516160e+19, RZ ;  /* 0x5f80000003038823 */ /* 0x000fe200000000ff */
[----:B------:R-:W-:Y:S01]  /*1020*/  @!P1 FFMA R6, R0, 1.84467440737095516160e+19, RZ ;  /* 0x5f80000000069823 */ /* 0x000fe200000000ff */
[----:B------:R-:W-:-:S07]  /*1030*/  @!P1 VIADD R8, R8, 0x40 ;  /* 0x0000004008089836 */ /* 0x000fce0000000000 */
.L_x_13:
[----:B------:R-:W-:Y:S01]  /*1040*/  LEA R9, R15, 0xc0800000, 0x17 ;  /* 0xc08000000f097811 */ /* 0x000fe200078eb8ff */
[----:B------:R-:W-:Y:S03]  /*1050*/  BSSY.RECONVERGENT B2, `(.L_x_18) ;  /* 0x0000036000027945 */ /* 0x000fe60003800200 */
[----:B------:R-:W-:Y:S01]  /*1060*/  IADD3 R9, PT, PT, -R9, R6, RZ ;  /* 0x0000000609097210 */ /* 0x000fe20007ffe1ff */
[----:B------:R-:W-:-:S03]  /*1070*/  VIADD R6, R12, 0xffffff81 ;  /* 0xffffff810c067836 */ /* 0x000fc60000000000 */
[----:B------:R0:W1:Y:S01]  /*1080*/  MUFU.RCP R10, R9 ;  /* 0x00000009000a7308 */ /* 0x0000620000001000 */
[----:B------:R-:W-:Y:S01]  /*1090*/  FADD.FTZ R11, -R9, -RZ ;  /* 0x800000ff090b7221 */ /* 0x000fe20000010100 */
[C---:B------:R-:W-:Y:S01]  /*10a0*/  IMAD R0, R6.reuse, -0x800000, R3 ;  /* 0xff80000006007824 */ /* 0x040fe200078e0203 */
[----:B0-----:R-:W-:-:S05]  /*10b0*/  IADD3 R9, PT, PT, R6, 0x7f, -R15 ;  /* 0x0000007f06097810 */ /* 0x001fca0007ffe80f */
[----:B------:R-:W-:Y:S02]  /*10c0*/  IMAD.IADD R9, R9, 0x1, R8 ;  /* 0x0000000109097824 */ /* 0x000fe400078e0208 */
[----:B-1----:R-:W-:-:S04]  /*10d0*/  FFMA R13, R10, R11, 1 ;  /* 0x3f8000000a0d7423 */ /* 0x002fc8000000000b */
[----:B------:R-:W-:-:S04]  /*10e0*/  FFMA R12, R10, R13, R10 ;  /* 0x0000000d0a0c7223 */ /* 0x000fc8000000000a */
[----:B------:R-:W-:-:S04]  /*10f0*/  FFMA R3, R0, R12, RZ ;  /* 0x0000000c00037223 */ /* 0x000fc800000000ff */
[----:B------:R-:W-:-:S04]  /*1100*/  FFMA R10, R11, R3, R0 ;  /* 0x000000030b0a7223 */ /* 0x000fc80000000000 */
[----:B------:R-:W-:-:S04]  /*1110*/  FFMA R13, R12, R10, R3 ;  /* 0x0000000a0c0d7223 */ /* 0x000fc80000000003 */
[----:B------:R-:W-:-:S04]  /*1120*/  FFMA R10, R11, R13, R0 ;  /* 0x0000000d0b0a7223 */ /* 0x000fc80000000000 */
[----:B------:R-:W-:-:S05]  /*1130*/  FFMA R0, R12, R10, R13 ;  /* 0x0000000a0c007223 */ /* 0x000fca000000000d */
[----:B------:R-:W-:-:S04]  /*1140*/  SHF.R.U32.HI R3, RZ, 0x17, R0 ;  /* 0x00000017ff037819 */ /* 0x000fc80000011600 */
[----:B------:R-:W-:-:S04]  /*1150*/  LOP3.LUT R3, R3, 0xff, RZ, 0xc0, !PT ;  /* 0x000000ff03037812 */ /* 0x000fc800078ec0ff */
[----:B------:R-:W-:-:S05]  /*1160*/  IADD3 R11, PT, PT, R3, R9, RZ ;  /* 0x00000009030b7210 */ /* 0x000fca0007ffe0ff */
[----:B------:R-:W-:-:S05]  /*1170*/  VIADD R3, R11, 0xffffffff ;  /* 0xffffffff0b037836 */ /* 0x000fca0000000000 */
[----:B------:R-:W-:-:S13]  /*1180*/  ISETP.GE.U32.AND P0, PT, R3, 0xfe, PT ;  /* 0x000000fe0300780c */ /* 0x000fda0003f06070 */
[----:B------:R-:W-:Y:S05]  /*1190*/  @!P0 BRA `(.L_x_19) ;  /* 0x0000000000808947 */ /* 0x000fea0003800000 */
[----:B------:R-:W-:-:S13]  /*11a0*/  ISETP.GT.AND P0, PT, R11, 0xfe, PT ;  /* 0x000000fe0b00780c */ /* 0x000fda0003f04270 */
[----:B------:R-:W-:Y:S05]  /*11b0*/  @P0 BRA `(.L_x_20) ;  /* 0x00000000006c0947 */ /* 0x000fea0003800000 */
[----:B------:R-:W-:-:S13]  /*11c0*/  ISETP.GE.AND P0, PT, R11, 0x1, PT ;  /* 0x000000010b00780c */ /* 0x000fda0003f06270 */
[----:B------:R-:W-:Y:S05]  /*11d0*/  @P0 BRA `(.L_x_21) ;  /* 0x0000000000740947 */ /* 0x000fea0003800000 */
[----:B------:R-:W-:Y:S02]  /*11e0*/  ISETP.GE.AND P0, PT, R11, -0x18, PT ;  /* 0xffffffe80b00780c */ /* 0x000fe40003f06270 */
[----:B------:R-:W-:-:S11]  /*11f0*/  LOP3.LUT R0, R0, 0x80000000, RZ, 0xc0, !PT ;  /* 0x8000000000007812 */ /* 0x000fd600078ec0ff */
[----:B------:R-:W-:Y:S05]  /*1200*/  @!P0 BRA `(.L_x_21) ;  /* 0x0000000000688947 */ /* 0x000fea0003800000 */
[CCC-:B------:R-:W-:Y:S01]  /*1210*/  FFMA.RZ R3, R12.reuse, R10.reuse, R13.reuse ;  /* 0x0000000a0c037223 */ /* 0x1c0fe2000000c00d */
[C---:B------:R-:W-:Y:S01]  /*1220*/  IADD3 R9, PT, PT, R11.reuse, 0x20, RZ ;  /* 0x000000200b097810 */ /* 0x040fe20007ffe0ff */
[CCC-:B------:R-:W-:Y:S01]  /*1230*/  FFMA.RM R6, R12.reuse, R10.reuse, R13.reuse ;  /* 0x0000000a0c067223 */ /* 0x1c0fe2000000400d */
[----:B------:R-:W-:Y:S02]  /*1240*/  ISETP.NE.AND P2, PT, R11, RZ, PT ;  /* 0x000000ff0b00720c */ /* 0x000fe40003f45270 */
[----:B------:R-:W-:Y:S01]  /*1250*/  LOP3.LUT R8, R3, 0x7fffff, RZ, 0xc0, !PT ;  /* 0x007fffff03087812 */ /* 0x000fe200078ec0ff */
[----:B------:R-:W-:Y:S01]  /*1260*/  FFMA.RP R3, R12, R10, R13 ;  /* 0x0000000a0c037223 */ /* 0x000fe2000000800d */
[----:B------:R-:W-:Y:S01]  /*1270*/  IMAD.MOV R10, RZ, RZ, -R11 ;  /* 0x000000ffff0a7224 */ /* 0x000fe200078e0a0b */
[----:B------:R-:W-:Y:S02]  /*1280*/  ISETP.NE.AND P1, PT, R11, RZ, PT ;  /* 0x000000ff0b00720c */ /* 0x000fe40003f25270 */
[----:B------:R-:W-:-:S02]  /*1290*/  LOP3.LUT R8, R8, 0x800000, RZ, 0xfc, !PT ;  /* 0x0080000008087812 */ /* 0x000fc400078efcff */
[----:B------:R-:W-:Y:S02]  /*12a0*/  FSETP.NEU.FTZ.AND P0, PT, R3, R6, PT ;  /* 0x000000060300720b */ /* 0x000fe40003f1d000 */
[----:B------:R-:W-:Y:S02]  /*12b0*/  SHF.L.U32 R9, R8, R9, RZ ;  /* 0x0000000908097219 */ /* 0x000fe400000006ff */
[----:B------:R-:W-:Y:S02]  /*12c0*/  SEL R3, R10, RZ, P2 ;  /* 0x000000ff0a037207 */ /* 0x000fe40001000000 */
[----:B------:R-:W-:Y:S02]  /*12d0*/  ISETP.NE.AND P1, PT, R9, RZ, P1 ;  /* 0x000000ff0900720c */ /* 0x000fe40000f25270 */
[----:B------:R-:W-:Y:S02]  /*12e0*/  SHF.R.U32.HI R3, RZ, R3, R8 ;  /* 0x00000003ff037219 */ /* 0x000fe40000011608 */
[----:B------:R-:W-:-:S02]  /*12f0*/  PLOP3.LUT P0, PT, P0, P1, PT, 0xf8, 0x8f ;  /* 0x00000000008f781c */ /* 0x000fc40000703f70 */
[----:B------:R-:W-:Y:S02]  /*1300*/  SHF.R.U32.HI R9, RZ, 0x1, R3 ;  /* 0x00000001ff097819 */ /* 0x000fe40000011603 */
[----:B------:R-:W-:-:S04]  /*1310*/  SEL R6, RZ, 0x1, !P0 ;  /* 0x00000001ff067807 */ /* 0x000fc80004000000 */
[----:B------:R-:W-:-:S04]  /*1320*/  LOP3.LUT R6, R6, 0x1, R9, 0xf8, !PT ;  /* 0x0000000106067812 */ /* 0x000fc800078ef809 */
[----:B------:R-:W-:-:S04]  /*1330*/  LOP3.LUT R6, R6, R3, RZ, 0xc0, !PT ;  /* 0x0000000306067212 */ /* 0x000fc800078ec0ff */
[----:B------:R-:W-:-:S04]  /*1340*/  IADD3 R9, PT, PT, R9, R6, RZ ;  /* 0x0000000609097210 */ /* 0x000fc80007ffe0ff */
[----:B------:R-:W-:Y:S01]  /*1350*/  LOP3.LUT R0, R9, R0, RZ, 0xfc, !PT ;  /* 0x0000000009007212 */ /* 0x000fe200078efcff */
[----:B------:R-:W-:Y:S06]  /*1360*/  BRA `(.L_x_21) ;  /* 0x0000000000107947 */ /* 0x000fec0003800000 */
.L_x_20:
[----:B------:R-:W-:-:S04]  /*1370*/  LOP3.LUT R0, R0, 0x80000000, RZ, 0xc0, !PT ;  /* 0x8000000000007812 */ /* 0x000fc800078ec0ff */
[----:B------:R-:W-:Y:S01]  /*1380*/  LOP3.LUT R0, R0, 0x7f800000, RZ, 0xfc, !PT ;  /* 0x7f80000000007812 */ /* 0x000fe200078efcff */
[----:B------:R-:W-:Y:S06]  /*1390*/  BRA `(.L_x_21) ;  /* 0x0000000000047947 */ /* 0x000fec0003800000 */
.L_x_19:
[----:B------:R-:W-:-:S07]  /*13a0*/  IMAD R0, R9, 0x800000, R0 ;  /* 0x0080000009007824 */ /* 0x000fce00078e0200 */
.L_x_21:
[----:B------:R-:W-:Y:S05]  /*13b0*/  BSYNC.RECONVERGENT B2 ;  /* 0x0000000000027941 */ /* 0x000fea0003800200 */
.L_x_18:
[----:B------:R-:W-:Y:S05]  /*13c0*/  BRA `(.L_x_22) ;  /* 0x0000000000207947 */ /* 0x000fea0003800000 */
.L_x_17:
[----:B------:R-:W-:-:S04]  /*13d0*/  LOP3.LUT R0, R6, 0x80000000, R3, 0x48, !PT ;  /* 0x8000000006007812 */ /* 0x000fc800078e4803 */
[----:B------:R-:W-:Y:S01]  /*13e0*/  LOP3.LUT R0, R0, 0x7f800000, RZ, 0xfc, !PT ;  /* 0x7f80000000007812 */ /* 0x000fe200078efcff */
[----:B------:R-:W-:Y:S06]  /*13f0*/  BRA `(.L_x_22) ;  /* 0x0000000000147947 */ /* 0x000fec0003800000 */
.L_x_16:
[----:B------:R-:W-:Y:S01]  /*1400*/  LOP3.LUT R0, R6, 0x80000000, R3, 0x48, !PT ;  /* 0x8000000006007812 */ /* 0x000fe200078e4803 */
[----:B------:R-:W-:Y:S06]  /*1410*/  BRA `(.L_x_22) ;  /* 0x00000000000c7947 */ /* 0x000fec0003800000 */
.L_x_15:
[----:B------:R-:W0:Y:S01]  /*1420*/  MUFU.RSQ R0, -QNAN ;  /* 0xffc0000000007908 */ /* 0x000e220000001400 */
[----:B------:R-:W-:Y:S05]  /*1430*/  BRA `(.L_x_22) ;  /* 0x0000000000047947 */ /* 0x000fea0003800000 */
.L_x_14:
[----:B------:R-:W-:-:S07]  /*1440*/  FADD.FTZ R0, R3, R0 ;  /* 0x0000000003007221 */ /* 0x000fce0000010000 */
.L_x_22:
[----:B------:R-:W-:Y:S05]  /*1450*/  BSYNC.RECONVERGENT B1 ;  /* 0x0000000000017941 */ /* 0x000fea0003800200 */
.L_x_12:
[----:B------:R-:W-:-:S04]  /*1460*/  HFMA2 R3, -RZ, RZ, 0, 0 ;  /* 0x00000000ff037431 */ /* 0x000fc800000001ff */
[----:B0-----:R-:W-:Y:S05]  /*1470*/  RET.REL.NODEC R2 `(_Z12fused_swigluPfS_S_iiii) ;  /* 0xffffffe802e07950 */ /* 0x001fea0003c3ffff */
.L_x_23:
[----:B------:R-:W-:-:S00]  /*1480*/  BRA `(.L_x_23) ;  /* 0xfffffffc00fc7947 */ /* 0x000fc0000383ffff */
[----:B------:R-:W-:-:S00]  /*1490*/  NOP ;  /* 0x0000000000007918 */ /* 0x000fc00000000000 */
        /* <DEDUP_REMOVED lines=14> */
.L_x_24:


//--------------------- .nv.shared._Z12fused_swigluPfS_S_iiii --------------------------
	.section	.nv.shared._Z12fused_swigluPfS_S_iiii,"aw",@nobits
	.sectionflags	@""
	.align	16
	.zero		1024


//--------------------- .nv.shared.reserved.0     --------------------------
	.section	.nv.shared.reserved.0,"aw",@nobits
	.weak		__nv_reservedSMEM_offset_0_alias
	.size		__nv_reservedSMEM_offset_0_alias, 0, 64
	.other		__nv_reservedSMEM_offset_0_alias,@"STO_CUDA_RESERVED_SHARED STV_DEFAULT"
__nv_reservedSMEM_offset_0_alias:
	.zero		0
	.zero		64


//--------------------- .nv.constant0._Z12fused_swigluPfS_S_iiii --------------------------
	.section	.nv.constant0._Z12fused_swigluPfS_S_iiii,"a",@progbits
	.sectionflags	@""
	.align	4
.nv.constant0._Z12fused_swigluPfS_S_iiii:
	.zero		936


//--------------------- SYMBOLS --------------------------

	.type		.nv.reservedSmem.offset0,@object
	.size		.nv.reservedSmem.offset0,0x4
	.type		.nv.reservedSmem.cap,@object
	.size		.nv.reservedSmem.cap,0x4
